//
// Generated by NVIDIA NVVM Compiler
//
// Compiler Build ID: CL-36424714
// Cuda compilation tools, release 13.0, V13.0.88
// Based on NVVM 20.0.0
//

.version 9.0
.target sm_100
.address_size 64

	// .globl	_Z14vectadd_kernelPfS_S_i

.visible .entry _Z14vectadd_kernelPfS_S_i(
	.param .u64 .ptr .align 1 _Z14vectadd_kernelPfS_S_i_param_0,
	.param .u64 .ptr .align 1 _Z14vectadd_kernelPfS_S_i_param_1,
	.param .u64 .ptr .align 1 _Z14vectadd_kernelPfS_S_i_param_2,
	.param .u32 _Z14vectadd_kernelPfS_S_i_param_3
)
{
	.reg .pred 	%p<2>;
	.reg .b32 	%r<6>;
	.reg .b32 	%f<4>;
	.reg .b64 	%rd<11>;

	ld.param.u64 	%rd1, [_Z14vectadd_kernelPfS_S_i_param_0];
	ld.param.u64 	%rd2, [_Z14vectadd_kernelPfS_S_i_param_1];
	ld.param.u64 	%rd3, [_Z14vectadd_kernelPfS_S_i_param_2];
	ld.param.u32 	%r2, [_Z14vectadd_kernelPfS_S_i_param_3];
	mov.u32 	%r3, %ctaid.x;
	mov.u32 	%r4, %ntid.x;
	mov.u32 	%r5, %tid.x;
	mad.lo.s32 	%r1, %r3, %r4, %r5;
	setp.ge.s32 	%p1, %r1, %r2;
	@%p1 bra 	$L__BB0_2;
	cvta.to.global.u64 	%rd4, %rd1;
	cvta.to.global.u64 	%rd5, %rd2;
	cvta.to.global.u64 	%rd6, %rd3;
	mul.wide.s32 	%rd7, %r1, 4;
	add.s64 	%rd8, %rd4, %rd7;
	ld.global.f32 	%f1, [%rd8];
	add.s64 	%rd9, %rd5, %rd7;
	ld.global.f32 	%f2, [%rd9];
	add.f32 	%f3, %f1, %f2;
	add.s64 	%rd10, %rd6, %rd7;
	st.global.f32 	[%rd10], %f3;
$L__BB0_2:
	ret;

}
	// .globl	_Z17vectnumadd_kerneliiPi
.visible .entry _Z17vectnumadd_kerneliiPi(
	.param .u32 _Z17vectnumadd_kerneliiPi_param_0,
	.param .u32 _Z17vectnumadd_kerneliiPi_param_1,
	.param .u64 .ptr .align 1 _Z17vectnumadd_kerneliiPi_param_2
)
{
	.reg .b32 	%r<4>;
	.reg .b64 	%rd<3>;

	ld.param.u32 	%r1, [_Z17vectnumadd_kerneliiPi_param_0];
	ld.param.u32 	%r2, [_Z17vectnumadd_kerneliiPi_param_1];
	ld.param.u64 	%rd1, [_Z17vectnumadd_kerneliiPi_param_2];
	cvta.to.global.u64 	%rd2, %rd1;
	add.s32 	%r3, %r2, %r1;
	st.global.u32 	[%rd2], %r3;
	ret;

}


// ===== COMPILED SASS (sm_100) =====

	.target	sm_100

	.elftype	@"ET_EXEC"


//--------------------- .note.nv.tkinfo           --------------------------
	.section	.note.nv.tkinfo,"",@"SHT_NOTE"
	.sectionflags	@"SHF_NOTE_NV_TKINFO"
	.tkinfo
        /*0018*/ 	.word	0x00000002
        /*0030*/ 	.string	""
        /*0030*/ 	.string	"ptxas"
        /*0030*/ 	.string	"Cuda compilation tools, release 13.0, V13.0.88"
        /*0030*/ 	.string	"Build cuda_13.0.r13.0/compiler.36424714_0"
        /*0030*/ 	.string	"-arch sm_100 -m 64 "



//--------------------- .note.nv.cuinfo           --------------------------
	.section	.note.nv.cuinfo,"",@"SHT_NOTE"
	.sectionflags	@"SHF_NOTE_NV_CUINFO"
        /*0018*/ 	.short	0x0002
        /*001a*/ 	.short	0x0064
        /*001c*/ 	.short	0x0082
	.zero		2


//--------------------- .nv.info                  --------------------------
	.section	.nv.info,"",@"SHT_CUDA_INFO"
	.align	4


	//----- nvinfo : EIATTR_REGCOUNT
	.align		4
        /*0000*/ 	.byte	0x04, 0x2f
        /*0002*/ 	.short	(.L_1 - .L_0)
	.align		4
.L_0:
        /*0004*/ 	.word	index@(_Z14vectadd_kernelPfS_S_i)
        /*0008*/ 	.word	0x0000000c


	//----- nvinfo : EIATTR_FRAME_SIZE
	.align		4
.L_1:
        /*000c*/ 	.byte	0x04, 0x11
        /*000e*/ 	.short	(.L_3 - .L_2)
	.align		4
.L_2:
        /*0010*/ 	.word	index@(_Z14vectadd_kernelPfS_S_i)
        /*0014*/ 	.word	0x00000000


	//----- nvinfo : EIATTR_REGCOUNT
	.align		4
.L_3:
        /*0018*/ 	.byte	0x04, 0x2f
        /*001a*/ 	.short	(.L_5 - .L_4)
	.align		4
.L_4:
        /*001c*/ 	.word	index@(_Z17vectnumadd_kerneliiPi)
        /*0020*/ 	.word	0x00000008


	//----- nvinfo : EIATTR_FRAME_SIZE
	.align		4
.L_5:
        /*0024*/ 	.byte	0x04, 0x11
        /*0026*/ 	.short	(.L_7 - .L_6)
	.align		4
.L_6:
        /*0028*/ 	.word	index@(_Z17vectnumadd_kerneliiPi)
        /*002c*/ 	.word	0x00000000


	//----- nvinfo : EIATTR_MIN_STACK_SIZE
	.align		4
.L_7:
        /*0030*/ 	.byte	0x04, 0x12
        /*0032*/ 	.short	(.L_9 - .L_8)
	.align		4
.L_8:
        /*0034*/ 	.word	index@(_Z17vectnumadd_kerneliiPi)
        /*0038*/ 	.word	0x00000000


	//----- nvinfo : EIATTR_MIN_STACK_SIZE
	.align		4
.L_9:
        /*003c*/ 	.byte	0x04, 0x12
        /*003e*/ 	.short	(.L_11 - .L_10)
	.align		4
.L_10:
        /*0040*/ 	.word	index@(_Z14vectadd_kernelPfS_S_i)
        /*0044*/ 	.word	0x00000000
.L_11:


//--------------------- .nv.compat                --------------------------
	.section	.nv.compat,"",@"SHT_CUDA_COMPAT_INFO"
	.align	4
        /*0000*/ 	.byte	0x02, 0x09, 0x00, 0x00, 0x02, 0x02, 0x01, 0x00, 0x02, 0x05, 0x05, 0x00, 0x03, 0x07, 0x01, 0x01
        /*0010*/ 	.byte	0x02, 0x03, 0x00, 0x00, 0x02, 0x06, 0x01, 0x00, 0x04, 0x0b, 0x08, 0x00, 0x09, 0x00, 0x00, 0x00
        /*0020*/ 	.byte	0x00, 0x00, 0x00, 0x00


//--------------------- .nv.info._Z17vectnumadd_kerneliiPi --------------------------
	.section	.nv.info._Z17vectnumadd_kerneliiPi,"",@"SHT_CUDA_INFO"
	.sectionflags	@""
	.align	4


	//----- nvinfo : EIATTR_CUDA_API_VERSION
	.align		4
        /*0000*/ 	.byte	0x04, 0x37
        /*0002*/ 	.short	(.L_13 - .L_12)
.L_12:
        /*0004*/ 	.word	0x00000082


	//----- nvinfo : EIATTR_KPARAM_INFO
	.align		4
.L_13:
        /*0008*/ 	.byte	0x04, 0x17
        /*000a*/ 	.short	(.L_15 - .L_14)
.L_14:
        /*000c*/ 	.word	0x00000000
        /*0010*/ 	.short	0x0002
        /*0012*/ 	.short	0x0008
        /*0014*/ 	.byte	0x00, 0xf5, 0x21, 0x00


	//----- nvinfo : EIATTR_KPARAM_INFO
	.align		4
.L_15:
        /*0018*/ 	.byte	0x04, 0x17
        /*001a*/ 	.short	(.L_17 - .L_16)
.L_16:
        /*001c*/ 	.word	0x00000000
        /*0020*/ 	.short	0x0001
        /*0022*/ 	.short	0x0004
        /*0024*/ 	.byte	0x00, 0xf0, 0x11, 0x00


	//----- nvinfo : EIATTR_KPARAM_INFO
	.align		4
.L_17:
        /*0028*/ 	.byte	0x04, 0x17
        /*002a*/ 	.short	(.L_19 - .L_18)
.L_18:
        /*002c*/ 	.word	0x00000000
        /*0030*/ 	.short	0x0000
        /*0032*/ 	.short	0x0000
        /*0034*/ 	.byte	0x00, 0xf0, 0x11, 0x00


	//----- nvinfo : EIATTR_SPARSE_MMA_MASK
	.align		4
.L_19:
        /*0038*/ 	.byte	0x03, 0x50
        /*003a*/ 	.short	0x0000


	//----- nvinfo : EIATTR_MAXREG_COUNT
	.align		4
        /*003c*/ 	.byte	0x03, 0x1b
        /*003e*/ 	.short	0x00ff


	//----- nvinfo : EIATTR_MERCURY_ISA_VERSION
	.align		4
        /*0040*/ 	.byte	0x03, 0x5f
        /*0042*/ 	.short	0x0101


	//----- nvinfo : EIATTR_VRC_CTA_INIT_COUNT
	.align		4
        /*0044*/ 	.byte	0x02, 0x4a
	.zero		1
	.zero		1


	//----- nvinfo : EIATTR_EXIT_INSTR_OFFSETS
	.align		4
        /*0048*/ 	.byte	0x04, 0x1c
        /*004a*/ 	.short	(.L_21 - .L_20)


	//   ....[0]....
.L_20:
        /*004c*/ 	.word	0x00000060


	//----- nvinfo : EIATTR_CBANK_PARAM_SIZE
	.align		4
.L_21:
        /*0050*/ 	.byte	0x03, 0x19
        /*0052*/ 	.short	0x0010


	//----- nvinfo : EIATTR_PARAM_CBANK
	.align		4
        /*0054*/ 	.byte	0x04, 0x0a
        /*0056*/ 	.short	(.L_23 - .L_22)
	.align		4
.L_22:
        /*0058*/ 	.word	index@(.nv.constant0._Z17vectnumadd_kerneliiPi)
        /*005c*/ 	.short	0x0380
        /*005e*/ 	.short	0x0010


	//----- nvinfo : EIATTR_SW_WAR
	.align		4
.L_23:
        /*0060*/ 	.byte	0x04, 0x36
        /*0062*/ 	.short	(.L_25 - .L_24)
.L_24:
        /*0064*/ 	.word	0x00000008
.L_25:


//--------------------- .nv.info._Z14vectadd_kernelPfS_S_i --------------------------
	.section	.nv.info._Z14vectadd_kernelPfS_S_i,"",@"SHT_CUDA_INFO"
	.sectionflags	@""
	.align	4


	//----- nvinfo : EIATTR_CUDA_API_VERSION
	.align		4
        /*0000*/ 	.byte	0x04, 0x37
        /*0002*/ 	.short	(.L_27 - .L_26)
.L_26:
        /*0004*/ 	.word	0x00000082


	//----- nvinfo : EIATTR_KPARAM_INFO
	.align		4
.L_27:
        /*0008*/ 	.byte	0x04, 0x17
        /*000a*/ 	.short	(.L_29 - .L_28)
.L_28:
        /*000c*/ 	.word	0x00000000
        /*0010*/ 	.short	0x0003
        /*0012*/ 	.short	0x0018
        /*0014*/ 	.byte	0x00, 0xf0, 0x11, 0x00


	//----- nvinfo : EIATTR_KPARAM_INFO
	.align		4
.L_29:
        /*0018*/ 	.byte	0x04, 0x17
        /*001a*/ 	.short	(.L_31 - .L_30)
.L_30:
        /*001c*/ 	.word	0x00000000
        /*0020*/ 	.short	0x0002
        /*0022*/ 	.short	0x0010
        /*0024*/ 	.byte	0x00, 0xf5, 0x21, 0x00


	//----- nvinfo : EIATTR_KPARAM_INFO
	.align		4
.L_31:
        /*0028*/ 	.byte	0x04, 0x17
        /*002a*/ 	.short	(.L_33 - .L_32)
.L_32:
        /*002c*/ 	.word	0x00000000
        /*0030*/ 	.short	0x0001
        /*0032*/ 	.short	0x0008
        /*0034*/ 	.byte	0x00, 0xf5, 0x21, 0x00


	//----- nvinfo : EIATTR_KPARAM_INFO
	.align		4
.L_33:
        /*0038*/ 	.byte	0x04, 0x17
        /*003a*/ 	.short	(.L_35 - .L_34)
.L_34:
        /*003c*/ 	.word	0x00000000
        /*0040*/ 	.short	0x0000
        /*0042*/ 	.short	0x0000
        /*0044*/ 	.byte	0x00, 0xf5, 0x21, 0x00


	//----- nvinfo : EIATTR_SPARSE_MMA_MASK
	.align		4
.L_35:
        /*0048*/ 	.byte	0x03, 0x50
        /*004a*/ 	.short	0x0000


	//----- nvinfo : EIATTR_MAXREG_COUNT
	.align		4
        /*004c*/ 	.byte	0x03, 0x1b
        /*004e*/ 	.short	0x00ff


	//----- nvinfo : EIATTR_MERCURY_ISA_VERSION
	.align		4
        /*0050*/ 	.byte	0x03, 0x5f
        /*0052*/ 	.short	0x0101


	//----- nvinfo : EIATTR_VRC_CTA_INIT_COUNT
	.align		4
        /*0054*/ 	.byte	0x02, 0x4a
	.zero		1
	.zero		1


	//----- nvinfo : EIATTR_EXIT_INSTR_OFFSETS
	.align		4
        /*0058*/ 	.byte	0x04, 0x1c
        /*005a*/ 	.short	(.L_37 - .L_36)


	//   ....[0]....
.L_36:
        /*005c*/ 	.word	0x00000070


	//   ....[1]....
        /*0060*/ 	.word	0x00000130


	//----- nvinfo : EIATTR_CBANK_PARAM_SIZE
	.align		4
.L_37:
        /*0064*/ 	.byte	0x03, 0x19
        /*0066*/ 	.short	0x001c


	//----- nvinfo : EIATTR_PARAM_CBANK
	.align		4
        /*0068*/ 	.byte	0x04, 0x0a
        /*006a*/ 	.short	(.L_39 - .L_38)
	.align		4
.L_38:
        /*006c*/ 	.word	index@(.nv.constant0._Z14vectadd_kernelPfS_S_i)
        /*0070*/ 	.short	0x0380
        /*0072*/ 	.short	0x001c


	//----- nvinfo : EIATTR_SW_WAR
	.align		4
.L_39:
        /*0074*/ 	.byte	0x04, 0x36
        /*0076*/ 	.short	(.L_41 - .L_40)
.L_40:
        /*0078*/ 	.word	0x00000008
.L_41:


//--------------------- .nv.callgraph             --------------------------
	.section	.nv.callgraph,"",@"SHT_CUDA_CALLGRAPH"
	.align	4
	.sectionentsize	8
	.align		4
        /*0000*/ 	.word	0x00000000
	.align		4
        /*0004*/ 	.word	0xffffffff
	.align		4
        /*0008*/ 	.word	0x00000000
	.align		4
        /*000c*/ 	.word	0xfffffffe
	.align		4
        /*0010*/ 	.word	0x00000000
	.align		4
        /*0014*/ 	.word	0xfffffffd
	.align		4
        /*0018*/ 	.word	0x00000000
	.align		4
        /*001c*/ 	.word	0xfffffffc


//--------------------- .text._Z17vectnumadd_kerneliiPi --------------------------
	.section	.text._Z17vectnumadd_kerneliiPi,"ax",@progbits
	.align	128
        .global         _Z17vectnumadd_kerneliiPi
        .type           _Z17vectnumadd_kerneliiPi,@function
        .size           _Z17vectnumadd_kerneliiPi,(.L_x_2 - _Z17vectnumadd_kerneliiPi)
        .other          _Z17vectnumadd_kerneliiPi,@"STO_CUDA_ENTRY STV_DEFAULT"
_Z17vectnumadd_kerneliiPi:
.text._Z17vectnumadd_kerneliiPi:
[----:B------:R-:W-:Y:S08]  /*0000*/  LDC R1, c[0x0][0x37c] ;  /* 0x0000df00ff017b82 */ /* 0x000ff00000000800 */
[----:B------:R-:W0:Y:S01]  /*0010*/  LDC.64 R4, c[0x0][0x380] ;  /* 0x0000e000ff047b82 */ /* 0x000e220000000a00 */
[----:B------:R-:W1:Y:S07]  /*0020*/  LDCU.64 UR4, c[0x0][0x358] ;  /* 0x00006b00ff0477ac */ /* 0x000e6e0008000a00 */
[----:B------:R-:W1:Y:S01]  /*0030*/  LDC.64 R2, c[0x0][0x388] ;  /* 0x0000e200ff027b82 */ /* 0x000e620000000a00 */
[----:B0-----:R-:W-:-:S05]  /*0040*/  IADD3 R5, PT, PT, R5, R4, RZ ;  /* 0x0000000405057210 */ /* 0x001fca0007ffe0ff */
[----:B-1----:R-:W-:Y:S01]  /*0050*/  STG.E desc[UR4][R2.64], R5 ;  /* 0x0000000502007986 */ /* 0x002fe2000c101904 */
[----:B------:R-:W-:Y:S05]  /*0060*/  EXIT ;  /* 0x000000000000794d */ /* 0x000fea0003800000 */
.L_x_0:
[----:B------:R-:W-:-:S00]  /*0070*/  BRA `(.L_x_0) ;  /* 0xfffffffc00fc7947 */ /* 0x000fc0000383ffff */
[----:B------:R-:W-:-:S00]  /*0080*/  NOP ;  /* 0x0000000000007918 */ /* 0x000fc00000000000 */
[----:B------:R-:W-:-:S00]  /*0090*/  NOP ;  /* 0x0000000000007918 */ /* 0x000fc00000000000 */
[----:B------:R-:W-:-:S00]  /*00a0*/  NOP ;  /* 0x0000000000007918 */ /* 0x000fc00000000000 */
[----:B------:R-:W-:-:S00]  /*00b0*/  NOP ;  /* 0x0000000000007918 */ /* 0x000fc00000000000 */
[----:B------:R-:W-:-:S00]  /*00c0*/  NOP ;  /* 0x0000000000007918 */ /* 0x000fc00000000000 */
[----:B------:R-:W-:-:S00]  /*00d0*/  NOP ;  /* 0x0000000000007918 */ /* 0x000fc00000000000 */
[----:B------:R-:W-:-:S00]  /*00e0*/  NOP ;  /* 0x0000000000007918 */ /* 0x000fc00000000000 */
[----:B------:R-:W-:-:S00]  /*00f0*/  NOP ;  /* 0x0000000000007918 */ /* 0x000fc00000000000 */
.L_x_2:


//--------------------- .text._Z14vectadd_kernelPfS_S_i --------------------------
	.section	.text._Z14vectadd_kernelPfS_S_i,"ax",@progbits
	.align	128
        .global         _Z14vectadd_kernelPfS_S_i
        .type           _Z14vectadd_kernelPfS_S_i,@function
        .size           _Z14vectadd_kernelPfS_S_i,(.L_x_3 - _Z14vectadd_kernelPfS_S_i)
        .other          _Z14vectadd_kernelPfS_S_i,@"STO_CUDA_ENTRY STV_DEFAULT"
_Z14vectadd_kernelPfS_S_i:
.text._Z14vectadd_kernelPfS_S_i:
[----:B------:R-:W-:Y:S01]  /*0000*/  LDC R1, c[0x0][0x37c] ;  /* 0x0000df00ff017b82 */ /* 0x000fe20000000800 */
[----:B------:R-:W0:Y:S07]  /*0010*/  S2R R0, SR_TID.X ;  /* 0x0000000000007919 */ /* 0x000e2e0000002100 */
[----:B------:R-:W0:Y:S01]  /*0020*/  S2UR UR4, SR_CTAID.X ;  /* 0x00000000000479c3 */ /* 0x000e220000002500 */
[----:B------:R-:W1:Y:S07]  /*0030*/  LDCU UR5, c[0x0][0x398] ;  /* 0x00007300ff0577ac */ /* 0x000e6e0008000800 */
[----:B------:R-:W0:Y:S02]  /*0040*/  LDC R9, c[0x0][0x360] ;  /* 0x0000d800ff097b82 */ /* 0x000e240000000800 */
[----:B0-----:R-:W-:-:S05]  /*0050*/  IMAD R9, R9, UR4, R0 ;  /* 0x0000000409097c24 */ /* 0x001fca000f8e0200 */
[----:B-1----:R-:W-:-:S13]  /*0060*/  ISETP.GE.AND P0, PT, R9, UR5, PT ;  /* 0x0000000509007c0c */ /* 0x002fda000bf06270 */
[----:B------:R-:W-:Y:S05]  /*0070*/  @P0 EXIT ;  /* 0x000000000000094d */ /* 0x000fea0003800000 */
[----:B------:R-:W0:Y:S01]  /*0080*/  LDC.64 R2, c[0x0][0x380] ;  /* 0x0000e000ff027b82 */ /* 0x000e220000000a00 */
[----:B------:R-:W1:Y:S07]  /*0090*/  LDCU.64 UR4, c[0x0][0x358] ;  /* 0x00006b00ff0477ac */ /* 0x000e6e0008000a00 */
[----:B------:R-:W2:Y:S08]  /*00a0*/  LDC.64 R4, c[0x0][0x388] ;  /* 0x0000e200ff047b82 */ /* 0x000eb00000000a00 */
[----:B------:R-:W3:Y:S01]  /*00b0*/  LDC.64 R6, c[0x0][0x390] ;  /* 0x0000e400ff067b82 */ /* 0x000ee20000000a00 */
[----:B0-----:R-:W-:-:S06]  /*00c0*/  IMAD.WIDE R2, R9, 0x4, R2 ;  /* 0x0000000409027825 */ /* 0x001fcc00078e0202 */
[----:B-1----:R-:W4:Y:S01]  /*00d0*/  LDG.E R2, desc[UR4][R2.64] ;  /* 0x0000000402027981 */ /* 0x002f22000c1e1900 */
[----:B--2---:R-:W-:-:S06]  /*00e0*/  IMAD.WIDE R4, R9, 0x4, R4 ;  /* 0x0000000409047825 */ /* 0x004fcc00078e0204 */
[----:B------:R-:W4:Y:S01]  /*00f0*/  LDG.E R5, desc[UR4][R4.64] ;  /* 0x0000000404057981 */ /* 0x000f22000c1e1900 */
[----:B---3--:R-:W-:-:S04]  /*0100*/  IMAD.WIDE R6, R9, 0x4, R6 ;  /* 0x0000000409067825 */ /* 0x008fc800078e0206 */
[----:B----4-:R-:W-:-:S05]  /*0110*/  FADD R9, R2, R5 ;  /* 0x0000000502097221 */ /* 0x010fca0000000000 */
[----:B------:R-:W-:Y:S01]  /*0120*/  STG.E desc[UR4][R6.64], R9 ;  /* 0x0000000906007986 */ /* 0x000fe2000c101904 */
[----:B------:R-:W-:Y:S05]  /*0130*/  EXIT ;  /* 0x000000000000794d */ /* 0x000fea0003800000 */
.L_x_1:
        /* <DEDUP_REMOVED lines=12> */
.L_x_3:


//--------------------- .nv.shared.reserved.0     --------------------------
	.section	.nv.shared.reserved.0,"aw",@nobits
	.weak		__nv_reservedSMEM_offset_0_alias
	.size		__nv_reservedSMEM_offset_0_alias, 0, 64
	.other		__nv_reservedSMEM_offset_0_alias,@"STO_CUDA_RESERVED_SHARED STV_DEFAULT"
__nv_reservedSMEM_offset_0_alias:
	.zero		0
	.zero		64


//--------------------- .nv.constant0._Z17vectnumadd_kerneliiPi --------------------------
	.section	.nv.constant0._Z17vectnumadd_kerneliiPi,"a",@progbits
	.sectionflags	@""
	.align	4
.nv.constant0._Z17vectnumadd_kerneliiPi:
	.zero		912


//--------------------- .nv.constant0._Z14vectadd_kernelPfS_S_i --------------------------
	.section	.nv.constant0._Z14vectadd_kernelPfS_S_i,"a",@progbits
	.sectionflags	@""
	.align	4
.nv.constant0._Z14vectadd_kernelPfS_S_i:
	.zero		924


//--------------------- SYMBOLS --------------------------

	.type		.nv.reservedSmem.offset0,@object
	.size		.nv.reservedSmem.offset0,0x4
